	.headerflags	@"EF_CUDA_TEXMODE_UNIFIED EF_CUDA_64BIT_ADDRESS EF_CUDA_ACCELERATORS EF_CUDA_SM90 EF_CUDA_VIRTUAL_SM(EF_CUDA_SM90)"
	.elftype	@"ET_EXEC"


//--------------------- .nv.info                  --------------------------
	.section	.nv.info,"",@"SHT_CUDA_INFO"
	.align	4


	//----- nvinfo : EIATTR_REGCOUNT
	.align		4
        /*0000*/ 	.byte	0x04, 0x2f
        /*0002*/ 	.short	(.L_2 - .L_1)
	.align		4
.L_1:
        /*0004*/ 	.word	index@(triton_poi_fused_convolution_gelu_0)
        /*0008*/ 	.word	0x0000000e


	//----- nvinfo : EIATTR_MIN_STACK_SIZE
	.align		4
.L_2:
        /*000c*/ 	.byte	0x04, 0x12
        /*000e*/ 	.short	(.L_4 - .L_3)
	.align		4
.L_3:
        /*0010*/ 	.word	index@(triton_poi_fused_convolution_gelu_0)
        /*0014*/ 	.word	0x00000000


	//----- nvinfo : EIATTR_FRAME_SIZE
	.align		4
.L_4:
        /*0018*/ 	.byte	0x04, 0x11
        /*001a*/ 	.short	(.L_6 - .L_5)
	.align		4
.L_5:
        /*001c*/ 	.word	index@(triton_poi_fused_convolution_gelu_0)
        /*0020*/ 	.word	0x00000000


	//----- nvinfo : EIATTR_MIN_STACK_SIZE
	.align		4
.L_6:
        /*0024*/ 	.byte	0x04, 0x12
        /*0026*/ 	.short	(.L_8 - .L_7)
	.align		4
.L_7:
        /*0028*/ 	.word	index@(triton_poi_fused_convolution_gelu_0)
        /*002c*/ 	.word	0x00000000
.L_8:


//--------------------- .nv.info.triton_poi_fused_convolution_gelu_0 --------------------------
	.section	.nv.info.triton_poi_fused_convolution_gelu_0,"",@"SHT_CUDA_INFO"
	.sectionflags	@""
	.align	4


	//----- nvinfo : EIATTR_CUDA_API_VERSION
	.align		4
        /*0000*/ 	.byte	0x04, 0x37
        /*0002*/ 	.short	(.L_10 - .L_9)
.L_9:
        /*0004*/ 	.word	0x0000007c


	//----- nvinfo : EIATTR_KPARAM_INFO
	.align		4
.L_10:
        /*0008*/ 	.byte	0x04, 0x17
        /*000a*/ 	.short	(.L_12 - .L_11)
.L_11:
        /*000c*/ 	.word	0x00000000
        /*0010*/ 	.short	0x0003
        /*0012*/ 	.short	0x0018
        /*0014*/ 	.byte	0x00, 0xf0, 0x11, 0x00


	//----- nvinfo : EIATTR_KPARAM_INFO
	.align		4
.L_12:
        /*0018*/ 	.byte	0x04, 0x17
        /*001a*/ 	.short	(.L_14 - .L_13)
.L_13:
        /*001c*/ 	.word	0x00000000
        /*0020*/ 	.short	0x0002
        /*0022*/ 	.short	0x0010
        /*0024*/ 	.byte	0x00, 0xf4, 0x21, 0x00


	//----- nvinfo : EIATTR_KPARAM_INFO
	.align		4
.L_14:
        /*0028*/ 	.byte	0x04, 0x17
        /*002a*/ 	.short	(.L_16 - .L_15)
.L_15:
        /*002c*/ 	.word	0x00000000
        /*0030*/ 	.short	0x0001
        /*0032*/ 	.short	0x0008
        /*0034*/ 	.byte	0x00, 0xf4, 0x21, 0x00


	//----- nvinfo : EIATTR_KPARAM_INFO
	.align		4
.L_16:
        /*0038*/ 	.byte	0x04, 0x17
        /*003a*/ 	.short	(.L_18 - .L_17)
.L_17:
        /*003c*/ 	.word	0x00000000
        /*0040*/ 	.short	0x0000
        /*0042*/ 	.short	0x0000
        /*0044*/ 	.byte	0x00, 0xf4, 0x21, 0x00


	//----- nvinfo : EIATTR_SPARSE_MMA_MASK
	.align		4
.L_18:
        /*0048*/ 	.byte	0x03, 0x50
        /*004a*/ 	.short	0x0000


	//----- nvinfo : EIATTR_MAXREG_COUNT
	.align		4
        /*004c*/ 	.byte	0x03, 0x1b
        /*004e*/ 	.short	0x00ff


	//----- nvinfo : EIATTR_EXIT_INSTR_OFFSETS
	.align		4
        /*0050*/ 	.byte	0x04, 0x1c
        /*0052*/ 	.short	(.L_20 - .L_19)


	//   ....[0]....
.L_19:
        /*0054*/ 	.word	0x000003b0


	//   ....[1]....
        /*0058*/ 	.word	0x000003d0


	//----- nvinfo : EIATTR_REQNTID
	.align		4
.L_20:
        /*005c*/ 	.byte	0x04, 0x10
        /*005e*/ 	.short	(.L_22 - .L_21)
.L_21:
        /*0060*/ 	.word	0x00000080
        /*0064*/ 	.word	0x00000001
        /*0068*/ 	.word	0x00000001


	//----- nvinfo : EIATTR_CBANK_PARAM_SIZE
	.align		4
.L_22:
        /*006c*/ 	.byte	0x03, 0x19
        /*006e*/ 	.short	0x001c


	//----- nvinfo : EIATTR_PARAM_CBANK
	.align		4
        /*0070*/ 	.byte	0x04, 0x0a
        /*0072*/ 	.short	(.L_24 - .L_23)
	.align		4
.L_23:
        /*0074*/ 	.word	index@(.nv.constant0.triton_poi_fused_convolution_gelu_0)
        /*0078*/ 	.short	0x0210
        /*007a*/ 	.short	0x001c


	//----- nvinfo : EIATTR_SW_WAR
	.align		4
.L_24:
        /*007c*/ 	.byte	0x04, 0x36
        /*007e*/ 	.short	(.L_26 - .L_25)
.L_25:
        /*0080*/ 	.word	0x00000008
.L_26:


//--------------------- .nv.callgraph             --------------------------
	.section	.nv.callgraph,"",@"SHT_CUDA_CALLGRAPH"
	.align	4
	.sectionentsize	8
	.align		4
        /*0000*/ 	.word	0x00000000
	.align		4
        /*0004*/ 	.word	0xffffffff
	.align		4
        /*0008*/ 	.word	0x00000000
	.align		4
        /*000c*/ 	.word	0xfffffffe
	.align		4
        /*0010*/ 	.word	0x00000000
	.align		4
        /*0014*/ 	.word	0xfffffffd
	.align		4
        /*0018*/ 	.word	0x00000000
	.align		4
        /*001c*/ 	.word	0xfffffffc


//--------------------- .nv.constant4             --------------------------
	.section	.nv.constant4,"a",@progbits
	.align	8
	.align		8
.nv.constant4:
        /*0000*/ 	.dword	_$_str


//--------------------- .text.triton_poi_fused_convolution_gelu_0 --------------------------
	.section	.text.triton_poi_fused_convolution_gelu_0,"ax",@progbits
	.align	128
        .global         triton_poi_fused_convolution_gelu_0
        .type           triton_poi_fused_convolution_gelu_0,@function
        .size           triton_poi_fused_convolution_gelu_0,(.L_x_1 - triton_poi_fused_convolution_gelu_0)
        .other          triton_poi_fused_convolution_gelu_0,@"STO_CUDA_ENTRY STV_DEFAULT"
triton_poi_fused_convolution_gelu_0:
.text.triton_poi_fused_convolution_gelu_0:
[----:B------:R-:W0:Y:S02]  /*0000*/  LDC R1, c[0x0][0x28] ;  /* 0x00000a00ff017b82 */ /* 0x000e240000000800 */
[----:B------:R-:W1:Y:S01]  /*0010*/  S2R R0, SR_TID.X ;  /* 0x0000000000007919 */ /* 0x000e620000002100 */
[----:B------:R-:W2:Y:S01]  /*0020*/  LDC.64 R4, c[0x0][0x218] ;  /* 0x00008600ff047b82 */ /* 0x000ea20000000a00 */
[----:B------:R-:W-:Y:S01]  /*0030*/  ULDC.64 UR4, c[0x0][0x208] ;  /* 0x0000820000047ab9 */ /* 0x000fe20000000a00 */
[----:B------:R-:W3:Y:S01]  /*0040*/  S2R R3, SR_CTAID.X ;  /* 0x0000000000037919 */ /* 0x000ee20000002500 */
[----:B------:R-:W-:Y:S01]  /*0050*/  MOV R8, 0x3bac840b ;  /* 0x3bac840b00087802 */ /* 0x000fe20000000f00 */
[----:B------:R-:W-:Y:S01]  /*0060*/  ULDC.64 UR6, c[0x0][0x220] ;  /* 0x0000880000067ab9 */ /* 0x000fe20000000a00 */
[----:B-1----:R-:W-:Y:S02]  /*0070*/  LOP3.LUT R0, R0, 0x7f, RZ, 0xc0, !PT ;  /* 0x0000007f00007812 */ /* 0x002fe400078ec0ff */
[----:B---3--:R-:W-:Y:S02]  /*0080*/  SHF.R.S32.HI R7, RZ, 0x18, R3 ;  /* 0x00000018ff077819 */ /* 0x008fe40000011403 */
[----:B------:R-:W-:-:S02]  /*0090*/  LEA R0, R3, R0, 0x7 ;  /* 0x0000000003007211 */ /* 0x000fc400078e38ff */
[----:B------:R-:W-:Y:S01]  /*00a0*/  SGXT R7, R7, 0x1 ;  /* 0x000000010707781a */ /* 0x000fe20000000200 */
[----:B------:R-:W1:Y:S01]  /*00b0*/  LDC.64 R2, c[0x0][0x210] ;  /* 0x00008400ff027b82 */ /* 0x000e620000000a00 */
[----:B------:R-:W-:Y:S02]  /*00c0*/  ISETP.GE.AND P0, PT, R0, 0x100, PT ;  /* 0x000001000000780c */ /* 0x000fe40003f06270 */
[----:B------:R-:W-:-:S04]  /*00d0*/  LEA.HI R7, R7, R0, RZ, 0x4 ;  /* 0x0000000007077211 */ /* 0x000fc800078f20ff */
[----:B------:R-:W-:-:S04]  /*00e0*/  SHF.R.S32.HI R7, RZ, 0x4, R7 ;  /* 0x00000004ff077819 */ /* 0x000fc80000011407 */
[----:B------:R-:W-:-:S04]  /*00f0*/  LEA.HI R6, R7, R7, RZ, 0x2 ;  /* 0x0000000707067211 */ /* 0x000fc800078f10ff */
[----:B------:R-:W-:-:S05]  /*0100*/  LOP3.LUT R6, R6, 0xfffffffc, RZ, 0xc0, !PT ;  /* 0xfffffffc06067812 */ /* 0x000fca00078ec0ff */
[----:B------:R-:W-:-:S04]  /*0110*/  IMAD.IADD R7, R7, 0x1, -R6 ;  /* 0x0000000107077824 */ /* 0x000fc800078e0a06 */
[----:B--2---:R-:W-:Y:S01]  /*0120*/  IMAD.WIDE R4, R7, 0x4, R4 ;  /* 0x0000000407047825 */ /* 0x004fe200078e0204 */
[----:B------:R-:W-:-:S03]  /*0130*/  CS2R R6, SRZ ;  /* 0x0000000000067805 */ /* 0x000fc6000001ff00 */
[----:B-1----:R-:W-:-:S03]  /*0140*/  IMAD.WIDE R2, R0, 0x4, R2 ;  /* 0x0000000400027825 */ /* 0x002fc600078e0202 */
[----:B------:R1:W2:Y:S04]  /*0150*/  @!P0 LDG.E.EL R7, desc[UR4][R4.64] ;  /* 0x0000000404078981 */ /* 0x0002a8000c2e1900 */
[----:B------:R-:W2:Y:S01]  /*0160*/  @!P0 LDG.E R6, desc[UR4][R2.64] ;  /* 0x0000000402068981 */ /* 0x000ea2000c1e1900 */
[----:B-1----:R-:W-:Y:S02]  /*0170*/  IMAD.MOV.U32 R4, RZ, RZ, -0x42f37e9e ;  /* 0xbd0c8162ff047424 */ /* 0x002fe400078e00ff */
[----:B------:R-:W-:Y:S02]  /*0180*/  IMAD.MOV.U32 R5, RZ, RZ, 0x3e1cf906 ;  /* 0x3e1cf906ff057424 */ /* 0x000fe400078e00ff */
[----:B--2---:R-:W-:-:S04]  /*0190*/  FADD R11, R7, R6 ;  /* 0x00000006070b7221 */ /* 0x004fc80000000000 */
[----:B------:R-:W-:-:S04]  /*01a0*/  FMUL R10, R11, 0.70710676908493041992 ;  /* 0x3f3504f30b0a7820 */ /* 0x000fc80000400000 */
[----:B------:R-:W-:-:S05]  /*01b0*/  FADD.FTZ R9, |R10|, -RZ ;  /* 0x800000ff0a097221 */ /* 0x000fca0000010200 */
[----:B------:R-:W-:Y:S01]  /*01c0*/  FSETP.GE.AND P1, PT, R9, 1.0029599666595458984, PT ;  /* 0x3f8060fe0900780b */ /* 0x000fe20003f26000 */
[----:B------:R-:W-:Y:S01]  /*01d0*/  HFMA2.MMA R6, -RZ, RZ, 0.470947265625, -12.46875 ;  /* 0x3789ca3cff067435 */ /* 0x000fe200000001ff */
[----:B------:R-:W-:-:S11]  /*01e0*/  IMAD.MOV.U32 R7, RZ, RZ, -0x460a9f47 ;  /* 0xb9f560b9ff077424 */ /* 0x000fd600078e00ff */
[----:B------:R-:W-:Y:S01]  /*01f0*/  @!P1 MOV R7, 0xba574d20 ;  /* 0xba574d2000079802 */ /* 0x000fe20000000f00 */
[----:B------:R-:W-:Y:S02]  /*0200*/  @!P1 IMAD.MOV.U32 R6, RZ, RZ, 0x38b1e96a ;  /* 0x38b1e96aff069424 */ /* 0x000fe400078e00ff */
[----:B------:R-:W-:Y:S01]  /*0210*/  @!P1 FMUL R9, R10, R10 ;  /* 0x0000000a0a099220 */ /* 0x000fe20000400000 */
[----:B------:R-:W-:-:S03]  /*0220*/  @!P1 MOV R8, 0x3baad5ea ;  /* 0x3baad5ea00089802 */ /* 0x000fc60000000f00 */
[----:B------:R-:W-:Y:S01]  /*0230*/  FFMA.FTZ R7, R9, R6, R7 ;  /* 0x0000000609077223 */ /* 0x000fe20000010007 */
[----:B------:R-:W-:-:S03]  /*0240*/  @!P1 MOV R4, 0xbcdc1be7 ;  /* 0xbcdc1be700049802 */ /* 0x000fc60000000f00 */
[-C--:B------:R-:W-:Y:S01]  /*0250*/  FFMA.FTZ R7, R7, R9.reuse, R8 ;  /* 0x0000000907077223 */ /* 0x080fe20000010008 */
[----:B------:R-:W-:Y:S01]  /*0260*/  @!P1 MOV R5, 0x3de718af ;  /* 0x3de718af00059802 */ /* 0x000fe20000000f00 */
[----:B------:R-:W-:Y:S02]  /*0270*/  IMAD.MOV.U32 R6, RZ, RZ, 0x3f6a937e ;  /* 0x3f6a937eff067424 */ /* 0x000fe400078e00ff */
[-C--:B------:R-:W-:Y:S01]  /*0280*/  FFMA.FTZ R8, R7, R9.reuse, R4 ;  /* 0x0000000907087223 */ /* 0x080fe20000010004 */
[----:B------:R-:W-:Y:S01]  /*0290*/  @!P1 MOV R6, 0xbec093ac ;  /* 0xbec093ac00069802 */ /* 0x000fe20000000f00 */
[----:B------:R-:W-:Y:S02]  /*02a0*/  IMAD.MOV.U32 R4, RZ, RZ, 0x3f20d842 ;  /* 0x3f20d842ff047424 */ /* 0x000fe400078e00ff */
[----:B------:R-:W-:Y:S01]  /*02b0*/  FFMA.FTZ R5, R8, R9, R5 ;  /* 0x0000000908057223 */ /* 0x000fe20000010005 */
[----:B------:R-:W-:-:S03]  /*02c0*/  @!P1 MOV R4, 0x3e0375d3 ;  /* 0x3e0375d300049802 */ /* 0x000fc60000000f00 */
[----:B------:R-:W-:Y:S01]  /*02d0*/  FFMA.FTZ R5, R5, R9, R6 ;  /* 0x0000000905057223 */ /* 0x000fe20000010006 */
[----:B------:R-:W-:-:S03]  /*02e0*/  FSEL R7, -R9, R10, P1 ;  /* 0x0000000a09077208 */ /* 0x000fc60000800100 */
[----:B------:R-:W-:-:S04]  /*02f0*/  FFMA.FTZ R4, R5, R9, R4 ;  /* 0x0000000905047223 */ /* 0x000fc80000010004 */
[----:B------:R-:W-:-:S04]  /*0300*/  FFMA.FTZ R7, R4, R7, R7 ;  /* 0x0000000704077223 */ /* 0x000fc80000010007 */
[----:B------:R-:W1:Y:S01]  /*0310*/  @P1 MUFU.EX2 R4, R7 ;  /* 0x0000000700041308 */ /* 0x000e620000000800 */
[----:B------:R-:W-:Y:S01]  /*0320*/  SHF.R.S32.HI R5, RZ, 0x1f, R0 ;  /* 0x0000001fff057819 */ /* 0x000fe20000011400 */
[----:B------:R-:W-:Y:S01]  /*0330*/  FMUL R6, R11, 0.5 ;  /* 0x3f0000000b067820 */ /* 0x000fe20000400000 */
[----:B------:R2:W-:Y:S01]  /*0340*/  @!P0 STG.E desc[UR4][R2.64], R11 ;  /* 0x0000000b02008986 */ /* 0x0005e2000c101904 */
[----:B-1----:R-:W-:-:S05]  /*0350*/  @P1 FADD R4, -R4, 1 ;  /* 0x3f80000004041421 */ /* 0x002fca0000000100 */
[----:B------:R-:W-:Y:S02]  /*0360*/  @P1 LOP3.LUT R7, R4, 0x80000000, R10, 0xf8, !PT ;  /* 0x8000000004071812 */ /* 0x000fe400078ef80a */
[----:B------:R-:W-:-:S03]  /*0370*/  LEA R4, P1, R0, UR6, 0x2 ;  /* 0x0000000600047c11 */ /* 0x000fc6000f8210ff */
[----:B------:R-:W-:Y:S01]  /*0380*/  FADD R9, R7, 1 ;  /* 0x3f80000007097421 */ /* 0x000fe20000000000 */
[----:B------:R-:W-:-:S03]  /*0390*/  LEA.HI.X R5, R0, UR7, R5, 0x2, P1 ;  /* 0x0000000700057c11 */ /* 0x000fc600088f1405 */
[----:B------:R-:W-:Y:S01]  /*03a0*/  FMUL R9, R6, R9 ;  /* 0x0000000906097220 */ /* 0x000fe20000400000 */
[----:B--2---:R-:W-:Y:S06]  /*03b0*/  @P0 EXIT ;  /* 0x000000000000094d */ /* 0x004fec0003800000 */
[----:B------:R-:W-:Y:S01]  /*03c0*/  STG.E desc[UR4][R4.64], R9 ;  /* 0x0000000904007986 */ /* 0x000fe2000c101904 */
[----:B------:R-:W-:Y:S05]  /*03d0*/  EXIT ;  /* 0x000000000000794d */ /* 0x000fea0003800000 */
.L_x_0:
[----:B------:R-:W-:-:S00]  /*03e0*/  BRA `(.L_x_0) ;  /* 0xfffffffc00fc7947 */ /* 0x000fc0000383ffff */
[----:B------:R-:W-:-:S00]  /*03f0*/  NOP ;  /* 0x0000000000007918 */ /* 0x000fc00000000000 */
        /* <DEDUP_REMOVED lines=8> */
.L_x_1:


//--------------------- .nv.global.init           --------------------------
	.section	.nv.global.init,"aw",@progbits
.nv.global.init:
	.type		_$_str,@object
	.size		_$_str,(.L_0 - _$_str)
_$_str:
        /*0000*/ 	.byte	0x5f, 0x5f, 0x43, 0x55, 0x44, 0x41, 0x5f, 0x46, 0x54, 0x5a, 0x00
.L_0:


//--------------------- .nv.constant0.triton_poi_fused_convolution_gelu_0 --------------------------
	.section	.nv.constant0.triton_poi_fused_convolution_gelu_0,"a",@progbits
	.sectionflags	@""
	.align	4
.nv.constant0.triton_poi_fused_convolution_gelu_0:
	.zero		556
